//
// Generated by NVIDIA NVVM Compiler
//
// Compiler Build ID: CL-36424714
// Cuda compilation tools, release 13.0, V13.0.88
// Based on NVVM 20.0.0
//

.version 9.0
.target sm_100
.address_size 64

	// .globl	default_function_kernel

.visible .entry default_function_kernel(
	.param .u64 .ptr .align 1 default_function_kernel_param_0,
	.param .u64 .ptr .align 1 default_function_kernel_param_1,
	.param .u64 .ptr .align 1 default_function_kernel_param_2,
	.param .u64 .ptr .align 1 default_function_kernel_param_3
)
.maxntid 44
{
	.reg .b16 	%rs<10>;
	.reg .b32 	%r<11>;
	.reg .b32 	%f<5>;
	.reg .b64 	%rd<15>;

	ld.param.u64 	%rd1, [default_function_kernel_param_0];
	ld.param.u64 	%rd2, [default_function_kernel_param_1];
	ld.param.u64 	%rd3, [default_function_kernel_param_2];
	ld.param.u64 	%rd4, [default_function_kernel_param_3];
	cvta.to.global.u64 	%rd5, %rd2;
	cvta.to.global.u64 	%rd6, %rd3;
	cvta.to.global.u64 	%rd7, %rd1;
	cvta.to.global.u64 	%rd8, %rd4;
	mov.u32 	%r1, %ctaid.x;
	mov.u32 	%r2, %tid.x;
	mad.lo.s32 	%r3, %r1, 44, %r2;
	mul.wide.u32 	%rd9, %r3, 4;
	add.s64 	%rd10, %rd8, %rd9;
	ld.global.nc.f32 	%f1, [%rd10];
	mul.hi.u32 	%r4, %r1, -1840700269;
	shr.u32 	%r5, %r4, 2;
	mul.lo.s32 	%r6, %r5, 7;
	sub.s32 	%r7, %r1, %r6;
	shr.u32 	%r8, %r2, 2;
	mad.lo.s32 	%r9, %r7, 11, %r8;
	cvt.u16.u32 	%rs1, %r9;
	mul.lo.s16 	%rs2, %rs1, 37;
	shr.u16 	%rs3, %rs2, 8;
	sub.s16 	%rs4, %rs1, %rs3;
	and.b16  	%rs5, %rs4, 254;
	shr.u16 	%rs6, %rs5, 1;
	add.s16 	%rs7, %rs6, %rs3;
	and.b16  	%rs8, %rs7, 252;
	shr.u16 	%rs9, %rs8, 2;
	cvt.u32.u16 	%r10, %rs9;
	mul.wide.u32 	%rd11, %r10, 4;
	add.s64 	%rd12, %rd7, %rd11;
	ld.global.nc.f32 	%f2, [%rd12];
	add.s64 	%rd13, %rd6, %rd11;
	ld.global.nc.f32 	%f3, [%rd13];
	fma.rn.f32 	%f4, %f1, %f2, %f3;
	add.s64 	%rd14, %rd5, %rd9;
	st.global.f32 	[%rd14], %f4;
	ret;

}


// ===== COMPILED SASS (sm_100) =====

	.target	sm_100

	.elftype	@"ET_EXEC"


//--------------------- .note.nv.tkinfo           --------------------------
	.section	.note.nv.tkinfo,"",@"SHT_NOTE"
	.sectionflags	@"SHF_NOTE_NV_TKINFO"
	.tkinfo
        /*0018*/ 	.word	0x00000002
        /*0030*/ 	.string	""
        /*0030*/ 	.string	"ptxas"
        /*0030*/ 	.string	"Cuda compilation tools, release 13.0, V13.0.88"
        /*0030*/ 	.string	"Build cuda_13.0.r13.0/compiler.36424714_0"
        /*0030*/ 	.string	"-arch sm_100 -m 64 "



//--------------------- .note.nv.cuinfo           --------------------------
	.section	.note.nv.cuinfo,"",@"SHT_NOTE"
	.sectionflags	@"SHF_NOTE_NV_CUINFO"
        /*0018*/ 	.short	0x0002
        /*001a*/ 	.short	0x0064
        /*001c*/ 	.short	0x0082
	.zero		2


//--------------------- .nv.info                  --------------------------
	.section	.nv.info,"",@"SHT_CUDA_INFO"
	.align	4


	//----- nvinfo : EIATTR_REGCOUNT
	.align		4
        /*0000*/ 	.byte	0x04, 0x2f
        /*0002*/ 	.short	(.L_1 - .L_0)
	.align		4
.L_0:
        /*0004*/ 	.word	index@(default_function_kernel)
        /*0008*/ 	.word	0x0000000e


	//----- nvinfo : EIATTR_FRAME_SIZE
	.align		4
.L_1:
        /*000c*/ 	.byte	0x04, 0x11
        /*000e*/ 	.short	(.L_3 - .L_2)
	.align		4
.L_2:
        /*0010*/ 	.word	index@(default_function_kernel)
        /*0014*/ 	.word	0x00000000


	//----- nvinfo : EIATTR_MIN_STACK_SIZE
	.align		4
.L_3:
        /*0018*/ 	.byte	0x04, 0x12
        /*001a*/ 	.short	(.L_5 - .L_4)
	.align		4
.L_4:
        /*001c*/ 	.word	index@(default_function_kernel)
        /*0020*/ 	.word	0x00000000
.L_5:


//--------------------- .nv.compat                --------------------------
	.section	.nv.compat,"",@"SHT_CUDA_COMPAT_INFO"
	.align	4
        /*0000*/ 	.byte	0x02, 0x09, 0x00, 0x00, 0x02, 0x02, 0x01, 0x00, 0x02, 0x05, 0x05, 0x00, 0x03, 0x07, 0x01, 0x01
        /*0010*/ 	.byte	0x02, 0x03, 0x00, 0x00, 0x02, 0x06, 0x01, 0x00, 0x04, 0x0b, 0x08, 0x00, 0x09, 0x00, 0x00, 0x00
        /*0020*/ 	.byte	0x00, 0x00, 0x00, 0x00


//--------------------- .nv.info.default_function_kernel --------------------------
	.section	.nv.info.default_function_kernel,"",@"SHT_CUDA_INFO"
	.sectionflags	@""
	.align	4


	//----- nvinfo : EIATTR_CUDA_API_VERSION
	.align		4
        /*0000*/ 	.byte	0x04, 0x37
        /*0002*/ 	.short	(.L_7 - .L_6)
.L_6:
        /*0004*/ 	.word	0x00000082


	//----- nvinfo : EIATTR_KPARAM_INFO
	.align		4
.L_7:
        /*0008*/ 	.byte	0x04, 0x17
        /*000a*/ 	.short	(.L_9 - .L_8)
.L_8:
        /*000c*/ 	.word	0x00000000
        /*0010*/ 	.short	0x0003
        /*0012*/ 	.short	0x0018
        /*0014*/ 	.byte	0x00, 0xf5, 0x21, 0x00


	//----- nvinfo : EIATTR_KPARAM_INFO
	.align		4
.L_9:
        /*0018*/ 	.byte	0x04, 0x17
        /*001a*/ 	.short	(.L_11 - .L_10)
.L_10:
        /*001c*/ 	.word	0x00000000
        /*0020*/ 	.short	0x0002
        /*0022*/ 	.short	0x0010
        /*0024*/ 	.byte	0x00, 0xf5, 0x21, 0x00


	//----- nvinfo : EIATTR_KPARAM_INFO
	.align		4
.L_11:
        /*0028*/ 	.byte	0x04, 0x17
        /*002a*/ 	.short	(.L_13 - .L_12)
.L_12:
        /*002c*/ 	.word	0x00000000
        /*0030*/ 	.short	0x0001
        /*0032*/ 	.short	0x0008
        /*0034*/ 	.byte	0x00, 0xf5, 0x21, 0x00


	//----- nvinfo : EIATTR_KPARAM_INFO
	.align		4
.L_13:
        /*0038*/ 	.byte	0x04, 0x17
        /*003a*/ 	.short	(.L_15 - .L_14)
.L_14:
        /*003c*/ 	.word	0x00000000
        /*0040*/ 	.short	0x0000
        /*0042*/ 	.short	0x0000
        /*0044*/ 	.byte	0x00, 0xf5, 0x21, 0x00


	//----- nvinfo : EIATTR_SPARSE_MMA_MASK
	.align		4
.L_15:
        /*0048*/ 	.byte	0x03, 0x50
        /*004a*/ 	.short	0x0000


	//----- nvinfo : EIATTR_MAXREG_COUNT
	.align		4
        /*004c*/ 	.byte	0x03, 0x1b
        /*004e*/ 	.short	0x00ff


	//----- nvinfo : EIATTR_MERCURY_ISA_VERSION
	.align		4
        /*0050*/ 	.byte	0x03, 0x5f
        /*0052*/ 	.short	0x0101


	//----- nvinfo : EIATTR_VRC_CTA_INIT_COUNT
	.align		4
        /*0054*/ 	.byte	0x02, 0x4a
	.zero		1
	.zero		1


	//----- nvinfo : EIATTR_EXIT_INSTR_OFFSETS
	.align		4
        /*0058*/ 	.byte	0x04, 0x1c
        /*005a*/ 	.short	(.L_17 - .L_16)


	//   ....[0]....
.L_16:
        /*005c*/ 	.word	0x00000220


	//----- nvinfo : EIATTR_MAX_THREADS
	.align		4
.L_17:
        /*0060*/ 	.byte	0x04, 0x05
        /*0062*/ 	.short	(.L_19 - .L_18)
.L_18:
        /*0064*/ 	.word	0x0000002c
        /*0068*/ 	.word	0x00000001
        /*006c*/ 	.word	0x00000001


	//----- nvinfo : EIATTR_CBANK_PARAM_SIZE
	.align		4
.L_19:
        /*0070*/ 	.byte	0x03, 0x19
        /*0072*/ 	.short	0x0020


	//----- nvinfo : EIATTR_PARAM_CBANK
	.align		4
        /*0074*/ 	.byte	0x04, 0x0a
        /*0076*/ 	.short	(.L_21 - .L_20)
	.align		4
.L_20:
        /*0078*/ 	.word	index@(.nv.constant0.default_function_kernel)
        /*007c*/ 	.short	0x0380
        /*007e*/ 	.short	0x0020


	//----- nvinfo : EIATTR_SW_WAR
	.align		4
.L_21:
        /*0080*/ 	.byte	0x04, 0x36
        /*0082*/ 	.short	(.L_23 - .L_22)
.L_22:
        /*0084*/ 	.word	0x00000008
.L_23:


//--------------------- .nv.callgraph             --------------------------
	.section	.nv.callgraph,"",@"SHT_CUDA_CALLGRAPH"
	.align	4
	.sectionentsize	8
	.align		4
        /*0000*/ 	.word	0x00000000
	.align		4
        /*0004*/ 	.word	0xffffffff
	.align		4
        /*0008*/ 	.word	0x00000000
	.align		4
        /*000c*/ 	.word	0xfffffffe
	.align		4
        /*0010*/ 	.word	0x00000000
	.align		4
        /*0014*/ 	.word	0xfffffffd
	.align		4
        /*0018*/ 	.word	0x00000000
	.align		4
        /*001c*/ 	.word	0xfffffffc


//--------------------- .text.default_function_kernel --------------------------
	.section	.text.default_function_kernel,"ax",@progbits
	.align	128
        .global         default_function_kernel
        .type           default_function_kernel,@function
        .size           default_function_kernel,(.L_x_1 - default_function_kernel)
        .other          default_function_kernel,@"STO_CUDA_ENTRY STV_DEFAULT"
default_function_kernel:
.text.default_function_kernel:
[----:B------:R-:W-:Y:S01]  /*0000*/  LDC R1, c[0x0][0x37c] ;  /* 0x0000df00ff017b82 */ /* 0x000fe20000000800 */
[----:B------:R-:W0:Y:S07]  /*0010*/  S2R R11, SR_CTAID.X ;  /* 0x00000000000b7919 */ /* 0x000e2e0000002500 */
[----:B------:R-:W1:Y:S01]  /*0020*/  LDC.64 R6, c[0x0][0x398] ;  /* 0x0000e600ff067b82 */ /* 0x000e620000000a00 */
[----:B------:R-:W2:Y:S01]  /*0030*/  LDCU.64 UR4, c[0x0][0x358] ;  /* 0x00006b00ff0477ac */ /* 0x000ea20008000a00 */
[----:B------:R-:W3:Y:S06]  /*0040*/  S2R R10, SR_TID.X ;  /* 0x00000000000a7919 */ /* 0x000eec0000002100 */
[----:B------:R-:W4:Y:S01]  /*0050*/  LDC.64 R4, c[0x0][0x380] ;  /* 0x0000e000ff047b82 */ /* 0x000f220000000a00 */
[----:B0-----:R-:W-:Y:S01]  /*0060*/  IMAD.HI.U32 R0, R11, -0x6db6db6d, RZ ;  /* 0x924924930b007827 */ /* 0x001fe200078e00ff */
[----:B---3--:R-:W-:-:S04]  /*0070*/  SHF.R.U32.HI R3, RZ, 0x2, R10 ;  /* 0x00000002ff037819 */ /* 0x008fc8000001160a */
[----:B------:R-:W-:-:S05]  /*0080*/  SHF.R.U32.HI R0, RZ, 0x2, R0 ;  /* 0x00000002ff007819 */ /* 0x000fca0000011600 */
[----:B------:R-:W-:Y:S02]  /*0090*/  IMAD R0, R0, -0x7, R11 ;  /* 0xfffffff900007824 */ /* 0x000fe400078e020b */
[----:B------:R-:W-:Y:S02]  /*00a0*/  IMAD R11, R11, 0x2c, R10 ;  /* 0x0000002c0b0b7824 */ /* 0x000fe400078e020a */
[----:B------:R-:W-:Y:S02]  /*00b0*/  IMAD R0, R0, 0xb, R3 ;  /* 0x0000000b00007824 */ /* 0x000fe400078e0203 */
[----:B-1----:R-:W-:-:S03]  /*00c0*/  IMAD.WIDE.U32 R6, R11, 0x4, R6 ;  /* 0x000000040b067825 */ /* 0x002fc600078e0006 */
[----:B------:R-:W-:-:S03]  /*00d0*/  PRMT R2, R0, 0x9910, RZ ;  /* 0x0000991000027816 */ /* 0x000fc600000000ff */
[----:B--2---:R-:W2:Y:S02]  /*00e0*/  LDG.E.CONSTANT R6, desc[UR4][R6.64] ;  /* 0x0000000406067981 */ /* 0x004ea4000c1e9900 */
[----:B------:R-:W-:-:S05]  /*00f0*/  IMAD R2, R2, 0x25, RZ ;  /* 0x0000002502027824 */ /* 0x000fca00078e02ff */
[----:B------:R-:W-:-:S04]  /*0100*/  LOP3.LUT R2, R2, 0xffff, RZ, 0xc0, !PT ;  /* 0x0000ffff02027812 */ /* 0x000fc800078ec0ff */
[----:B------:R-:W-:Y:S02]  /*0110*/  SHF.R.U32.HI R8, RZ, 0x8, R2 ;  /* 0x00000008ff087819 */ /* 0x000fe40000011602 */
[----:B------:R-:W0:Y:S02]  /*0120*/  LDC.64 R2, c[0x0][0x390] ;  /* 0x0000e400ff027b82 */ /* 0x000e240000000a00 */
[----:B------:R-:W-:-:S04]  /*0130*/  IADD3 R9, PT, PT, RZ, -R8, RZ ;  /* 0x80000008ff097210 */ /* 0x000fc80007ffe0ff */
[----:B------:R-:W-:-:S04]  /*0140*/  PRMT R9, R9, 0x7710, RZ ;  /* 0x0000771009097816 */ /* 0x000fc800000000ff */
[----:B------:R-:W-:-:S04]  /*0150*/  IADD3 R0, PT, PT, R0, R9, RZ ;  /* 0x0000000900007210 */ /* 0x000fc80007ffe0ff */
[----:B------:R-:W-:-:S04]  /*0160*/  LOP3.LUT R9, R0, 0xfe, RZ, 0xc0, !PT ;  /* 0x000000fe00097812 */ /* 0x000fc800078ec0ff */
[----:B------:R-:W-:-:S04]  /*0170*/  LEA.HI R9, R9, R8, RZ, 0x1f ;  /* 0x0000000809097211 */ /* 0x000fc800078ff8ff */
[----:B------:R-:W-:-:S04]  /*0180*/  LOP3.LUT R9, R9, 0xfc, RZ, 0xc0, !PT ;  /* 0x000000fc09097812 */ /* 0x000fc800078ec0ff */
[----:B------:R-:W-:-:S05]  /*0190*/  SHF.R.U32.HI R9, RZ, 0x2, R9 ;  /* 0x00000002ff097819 */ /* 0x000fca0000011609 */
[----:B----4-:R-:W-:-:S04]  /*01a0*/  IMAD.WIDE.U32 R4, R9, 0x4, R4 ;  /* 0x0000000409047825 */ /* 0x010fc800078e0004 */
[----:B0-----:R-:W-:Y:S02]  /*01b0*/  IMAD.WIDE.U32 R2, R9, 0x4, R2 ;  /* 0x0000000409027825 */ /* 0x001fe400078e0002 */
[----:B------:R-:W2:Y:S01]  /*01c0*/  LDG.E.CONSTANT R5, desc[UR4][R4.64] ;  /* 0x0000000404057981 */ /* 0x000ea2000c1e9900 */
[----:B------:R-:W0:Y:S03]  /*01d0*/  LDC.64 R8, c[0x0][0x388] ;  /* 0x0000e200ff087b82 */ /* 0x000e260000000a00 */
[----:B------:R-:W2:Y:S01]  /*01e0*/  LDG.E.CONSTANT R3, desc[UR4][R2.64] ;  /* 0x0000000402037981 */ /* 0x000ea2000c1e9900 */
[----:B0-----:R-:W-:-:S04]  /*01f0*/  IMAD.WIDE.U32 R8, R11, 0x4, R8 ;  /* 0x000000040b087825 */ /* 0x001fc800078e0008 */
[----:B--2---:R-:W-:-:S05]  /*0200*/  FFMA R11, R6, R5, R3 ;  /* 0x00000005060b7223 */ /* 0x004fca0000000003 */
[----:B------:R-:W-:Y:S01]  /*0210*/  STG.E desc[UR4][R8.64], R11 ;  /* 0x0000000b08007986 */ /* 0x000fe2000c101904 */
[----:B------:R-:W-:Y:S05]  /*0220*/  EXIT ;  /* 0x000000000000794d */ /* 0x000fea0003800000 */
.L_x_0:
[----:B------:R-:W-:-:S00]  /*0230*/  BRA `(.L_x_0) ;  /* 0xfffffffc00fc7947 */ /* 0x000fc0000383ffff */
[----:B------:R-:W-:-:S00]  /*0240*/  NOP ;  /* 0x0000000000007918 */ /* 0x000fc00000000000 */
        /* <DEDUP_REMOVED lines=11> */
.L_x_1:


//--------------------- .nv.shared.reserved.0     --------------------------
	.section	.nv.shared.reserved.0,"aw",@nobits
	.weak		__nv_reservedSMEM_offset_0_alias
	.size		__nv_reservedSMEM_offset_0_alias, 0, 64
	.other		__nv_reservedSMEM_offset_0_alias,@"STO_CUDA_RESERVED_SHARED STV_DEFAULT"
__nv_reservedSMEM_offset_0_alias:
	.zero		0
	.zero		64


//--------------------- .nv.constant0.default_function_kernel --------------------------
	.section	.nv.constant0.default_function_kernel,"a",@progbits
	.sectionflags	@""
	.align	4
.nv.constant0.default_function_kernel:
	.zero		928


//--------------------- SYMBOLS --------------------------

	.type		.nv.reservedSmem.offset0,@object
	.size		.nv.reservedSmem.offset0,0x4
